	.headerflags	@"EF_CUDA_TEXMODE_UNIFIED EF_CUDA_64BIT_ADDRESS EF_CUDA_ACCELERATORS EF_CUDA_SM90 EF_CUDA_VIRTUAL_SM(EF_CUDA_SM90)"
	.elftype	@"ET_EXEC"


//--------------------- .nv.info                  --------------------------
	.section	.nv.info,"",@"SHT_CUDA_INFO"
	.align	4


	//----- nvinfo : EIATTR_REGCOUNT
	.align		4
        /*0000*/ 	.byte	0x04, 0x2f
        /*0002*/ 	.short	(.L_1 - .L_0)
	.align		4
.L_0:
        /*0004*/ 	.word	index@(triton_poi_fused_bmm_transpose_9)
        /*0008*/ 	.word	0x00000010


	//----- nvinfo : EIATTR_MIN_STACK_SIZE
	.align		4
.L_1:
        /*000c*/ 	.byte	0x04, 0x12
        /*000e*/ 	.short	(.L_3 - .L_2)
	.align		4
.L_2:
        /*0010*/ 	.word	index@(triton_poi_fused_bmm_transpose_9)
        /*0014*/ 	.word	0x00000000


	//----- nvinfo : EIATTR_FRAME_SIZE
	.align		4
.L_3:
        /*0018*/ 	.byte	0x04, 0x11
        /*001a*/ 	.short	(.L_5 - .L_4)
	.align		4
.L_4:
        /*001c*/ 	.word	index@(triton_poi_fused_bmm_transpose_9)
        /*0020*/ 	.word	0x00000000


	//----- nvinfo : EIATTR_MIN_STACK_SIZE
	.align		4
.L_5:
        /*0024*/ 	.byte	0x04, 0x12
        /*0026*/ 	.short	(.L_7 - .L_6)
	.align		4
.L_6:
        /*0028*/ 	.word	index@(triton_poi_fused_bmm_transpose_9)
        /*002c*/ 	.word	0x00000000
.L_7:


//--------------------- .nv.info.triton_poi_fused_bmm_transpose_9 --------------------------
	.section	.nv.info.triton_poi_fused_bmm_transpose_9,"",@"SHT_CUDA_INFO"
	.sectionflags	@""
	.align	4


	//----- nvinfo : EIATTR_CUDA_API_VERSION
	.align		4
        /*0000*/ 	.byte	0x04, 0x37
        /*0002*/ 	.short	(.L_9 - .L_8)
.L_8:
        /*0004*/ 	.word	0x0000007c


	//----- nvinfo : EIATTR_KPARAM_INFO
	.align		4
.L_9:
        /*0008*/ 	.byte	0x04, 0x17
        /*000a*/ 	.short	(.L_11 - .L_10)
.L_10:
        /*000c*/ 	.word	0x00000000
        /*0010*/ 	.short	0x0003
        /*0012*/ 	.short	0x0018
        /*0014*/ 	.byte	0x00, 0xf0, 0x11, 0x00


	//----- nvinfo : EIATTR_KPARAM_INFO
	.align		4
.L_11:
        /*0018*/ 	.byte	0x04, 0x17
        /*001a*/ 	.short	(.L_13 - .L_12)
.L_12:
        /*001c*/ 	.word	0x00000000
        /*0020*/ 	.short	0x0002
        /*0022*/ 	.short	0x0010
        /*0024*/ 	.byte	0x00, 0xf4, 0x21, 0x00


	//----- nvinfo : EIATTR_KPARAM_INFO
	.align		4
.L_13:
        /*0028*/ 	.byte	0x04, 0x17
        /*002a*/ 	.short	(.L_15 - .L_14)
.L_14:
        /*002c*/ 	.word	0x00000000
        /*0030*/ 	.short	0x0001
        /*0032*/ 	.short	0x0008
        /*0034*/ 	.byte	0x00, 0xf4, 0x21, 0x00


	//----- nvinfo : EIATTR_KPARAM_INFO
	.align		4
.L_15:
        /*0038*/ 	.byte	0x04, 0x17
        /*003a*/ 	.short	(.L_17 - .L_16)
.L_16:
        /*003c*/ 	.word	0x00000000
        /*0040*/ 	.short	0x0000
        /*0042*/ 	.short	0x0000
        /*0044*/ 	.byte	0x00, 0xf4, 0x21, 0x00


	//----- nvinfo : EIATTR_SPARSE_MMA_MASK
	.align		4
.L_17:
        /*0048*/ 	.byte	0x03, 0x50
        /*004a*/ 	.short	0x0000


	//----- nvinfo : EIATTR_MAXREG_COUNT
	.align		4
        /*004c*/ 	.byte	0x03, 0x1b
        /*004e*/ 	.short	0x00ff


	//----- nvinfo : EIATTR_EXIT_INSTR_OFFSETS
	.align		4
        /*0050*/ 	.byte	0x04, 0x1c
        /*0052*/ 	.short	(.L_19 - .L_18)


	//   ....[0]....
.L_18:
        /*0054*/ 	.word	0x000001f0


	//   ....[1]....
        /*0058*/ 	.word	0x00000210


	//----- nvinfo : EIATTR_REQNTID
	.align		4
.L_19:
        /*005c*/ 	.byte	0x04, 0x10
        /*005e*/ 	.short	(.L_21 - .L_20)
.L_20:
        /*0060*/ 	.word	0x00000020
        /*0064*/ 	.word	0x00000001
        /*0068*/ 	.word	0x00000001


	//----- nvinfo : EIATTR_CBANK_PARAM_SIZE
	.align		4
.L_21:
        /*006c*/ 	.byte	0x03, 0x19
        /*006e*/ 	.short	0x001c


	//----- nvinfo : EIATTR_PARAM_CBANK
	.align		4
        /*0070*/ 	.byte	0x04, 0x0a
        /*0072*/ 	.short	(.L_23 - .L_22)
	.align		4
.L_22:
        /*0074*/ 	.word	index@(.nv.constant0.triton_poi_fused_bmm_transpose_9)
        /*0078*/ 	.short	0x0210
        /*007a*/ 	.short	0x001c


	//----- nvinfo : EIATTR_SW_WAR
	.align		4
.L_23:
        /*007c*/ 	.byte	0x04, 0x36
        /*007e*/ 	.short	(.L_25 - .L_24)
.L_24:
        /*0080*/ 	.word	0x00000008
.L_25:


//--------------------- .nv.callgraph             --------------------------
	.section	.nv.callgraph,"",@"SHT_CUDA_CALLGRAPH"
	.align	4
	.sectionentsize	8
	.align		4
        /*0000*/ 	.word	0x00000000
	.align		4
        /*0004*/ 	.word	0xffffffff
	.align		4
        /*0008*/ 	.word	0x00000000
	.align		4
        /*000c*/ 	.word	0xfffffffe
	.align		4
        /*0010*/ 	.word	0x00000000
	.align		4
        /*0014*/ 	.word	0xfffffffd
	.align		4
        /*0018*/ 	.word	0x00000000
	.align		4
        /*001c*/ 	.word	0xfffffffc


//--------------------- .text.triton_poi_fused_bmm_transpose_9 --------------------------
	.section	.text.triton_poi_fused_bmm_transpose_9,"ax",@progbits
	.align	128
        .global         triton_poi_fused_bmm_transpose_9
        .type           triton_poi_fused_bmm_transpose_9,@function
        .size           triton_poi_fused_bmm_transpose_9,(.L_x_1 - triton_poi_fused_bmm_transpose_9)
        .other          triton_poi_fused_bmm_transpose_9,@"STO_CUDA_ENTRY STV_DEFAULT"
triton_poi_fused_bmm_transpose_9:
.text.triton_poi_fused_bmm_transpose_9:
[----:B------:R-:W0:Y:S02]  /*0000*/  LDC R1, c[0x0][0x28] ;  /* 0x00000a00ff017b82 */ /* 0x000e240000000800 */
[----:B------:R-:W1:Y:S01]  /*0010*/  S2R R3, SR_TID.X ;  /* 0x0000000000037919 */ /* 0x000e620000002100 */
[----:B------:R-:W2:Y:S01]  /*0020*/  LDC.64 R4, c[0x0][0x210] ;  /* 0x00008400ff047b82 */ /* 0x000ea20000000a00 */
[----:B------:R-:W-:Y:S01]  /*0030*/  CS2R R12, SRZ ;  /* 0x00000000000c7805 */ /* 0x000fe2000001ff00 */
[----:B------:R-:W-:Y:S01]  /*0040*/  ULDC.64 UR4, c[0x0][0x208] ;  /* 0x0000820000047ab9 */ /* 0x000fe20000000a00 */
[----:B------:R-:W3:Y:S01]  /*0050*/  S2R R2, SR_CTAID.X ;  /* 0x0000000000027919 */ /* 0x000ee20000002500 */
[----:B-1----:R-:W-:Y:S02]  /*0060*/  IMAD.SHL.U32 R3, R3, 0x2, RZ ;  /* 0x0000000203037824 */ /* 0x002fe400078e00ff */
[----:B---3--:R-:W-:Y:S01]  /*0070*/  IMAD.SHL.U32 R0, R2, 0x40, RZ ;  /* 0x0000004002007824 */ /* 0x008fe200078e00ff */
[----:B------:R-:W-:-:S04]  /*0080*/  SHF.R.S32.HI R6, RZ, 0x19, R2 ;  /* 0x00000019ff067819 */ /* 0x000fc80000011402 */
[----:B------:R-:W-:Y:S02]  /*0090*/  LOP3.LUT R11, R0, 0x3e, R3, 0xf8, !PT ;  /* 0x0000003e000b7812 */ /* 0x000fe400078ef803 */
[----:B------:R-:W-:Y:S02]  /*00a0*/  LOP3.LUT R0, R0, 0xe, R3, 0xf8, !PT ;  /* 0x0000000e00007812 */ /* 0x000fe400078ef803 */
[----:B------:R-:W-:Y:S02]  /*00b0*/  SHF.R.S32.HI R2, RZ, 0x1f, R11 ;  /* 0x0000001fff027819 */ /* 0x000fe4000001140b */
[----:B------:R-:W-:Y:S02]  /*00c0*/  SGXT R3, R6, 0x1 ;  /* 0x000000010603781a */ /* 0x000fe40000000200 */
[----:B------:R-:W-:Y:S02]  /*00d0*/  LEA.HI R2, R2, R11, RZ, 0x4 ;  /* 0x0000000b02027211 */ /* 0x000fe400078f20ff */
[----:B------:R-:W-:-:S02]  /*00e0*/  LOP3.LUT R0, R0, 0x1, RZ, 0xfc, !PT ;  /* 0x0000000100007812 */ /* 0x000fc400078efcff */
[----:B------:R-:W-:Y:S02]  /*00f0*/  LOP3.LUT R2, R2, 0xfffffff0, RZ, 0xc0, !PT ;  /* 0xfffffff002027812 */ /* 0x000fe400078ec0ff */
[----:B------:R-:W-:Y:S02]  /*0100*/  LEA.HI R3, R3, R0, RZ, 0x4 ;  /* 0x0000000003037211 */ /* 0x000fe400078f20ff */
[----:B------:R-:W-:Y:S01]  /*0110*/  ISETP.GE.AND P0, PT, R11, 0x40, PT ;  /* 0x000000400b00780c */ /* 0x000fe20003f06270 */
[----:B------:R-:W-:Y:S01]  /*0120*/  VIADD R6, R2, 0x80 ;  /* 0x0000008002067836 */ /* 0x000fe20000000000 */
[----:B------:R-:W-:-:S04]  /*0130*/  LOP3.LUT R3, R3, 0xffffffd0, RZ, 0xc0, !PT ;  /* 0xffffffd003037812 */ /* 0x000fc800078ec0ff */
[C---:B------:R-:W-:Y:S02]  /*0140*/  IADD3 R7, R6.reuse, R11, -R2 ;  /* 0x0000000b06077210 */ /* 0x040fe40007ffe802 */
[----:B------:R-:W-:-:S03]  /*0150*/  IADD3 R9, R6, R0, -R3 ;  /* 0x0000000006097210 */ /* 0x000fc60007ffe803 */
[--C-:B--2---:R-:W-:Y:S02]  /*0160*/  IMAD.WIDE R2, R7, 0x4, R4.reuse ;  /* 0x0000000407027825 */ /* 0x104fe400078e0204 */
[----:B------:R-:W1:Y:S02]  /*0170*/  LDC.64 R6, c[0x0][0x218] ;  /* 0x00008600ff067b82 */ /* 0x000e640000000a00 */
[----:B------:R-:W-:Y:S01]  /*0180*/  IMAD.WIDE R4, R9, 0x4, R4 ;  /* 0x0000000409047825 */ /* 0x000fe200078e0204 */
[----:B------:R-:W2:Y:S04]  /*0190*/  @!P0 LDG.E R12, desc[UR4][R2.64] ;  /* 0x00000004020c8981 */ /* 0x000ea8000c1e1900 */
[----:B------:R-:W2:Y:S01]  /*01a0*/  @!P0 LDG.E R13, desc[UR4][R4.64] ;  /* 0x00000004040d8981 */ /* 0x000ea2000c1e1900 */
[----:B------:R-:W3:Y:S01]  /*01b0*/  LDC.64 R8, c[0x0][0x220] ;  /* 0x00008800ff087b82 */ /* 0x000ee20000000a00 */
[----:B-1----:R-:W-:-:S04]  /*01c0*/  IMAD.WIDE R6, R11, 0x4, R6 ;  /* 0x000000040b067825 */ /* 0x002fc800078e0206 */
[----:B---3--:R-:W-:Y:S01]  /*01d0*/  IMAD.WIDE R8, R11, 0x4, R8 ;  /* 0x000000040b087825 */ /* 0x008fe200078e0208 */
[----:B--2---:R1:W-:Y:S01]  /*01e0*/  @!P0 STG.E.64 desc[UR4][R6.64], R12 ;  /* 0x0000000c06008986 */ /* 0x0043e2000c101b04 */
[----:B------:R-:W-:Y:S05]  /*01f0*/  @P0 EXIT ;  /* 0x000000000000094d */ /* 0x000fea0003800000 */
[----:B------:R-:W-:Y:S01]  /*0200*/  STG.E.64 desc[UR4][R8.64], R12 ;  /* 0x0000000c08007986 */ /* 0x000fe2000c101b04 */
[----:B------:R-:W-:Y:S05]  /*0210*/  EXIT ;  /* 0x000000000000794d */ /* 0x000fea0003800000 */
.L_x_0:
[----:B------:R-:W-:-:S00]  /*0220*/  BRA `(.L_x_0) ;  /* 0xfffffffc00fc7947 */ /* 0x000fc0000383ffff */
[----:B------:R-:W-:-:S00]  /*0230*/  NOP ;  /* 0x0000000000007918 */ /* 0x000fc00000000000 */
        /* <DEDUP_REMOVED lines=12> */
.L_x_1:


//--------------------- .nv.constant0.triton_poi_fused_bmm_transpose_9 --------------------------
	.section	.nv.constant0.triton_poi_fused_bmm_transpose_9,"a",@progbits
	.sectionflags	@""
	.align	4
.nv.constant0.triton_poi_fused_bmm_transpose_9:
	.zero		556
